//
// Generated by NVIDIA NVVM Compiler
//
// Compiler Build ID: CL-36424714
// Cuda compilation tools, release 13.0, V13.0.88
// Based on NVVM 20.0.0
//

.version 9.0
.target sm_100
.address_size 64

	// .globl	_Z18wmma_matmul_kernelP6__halfS0_S0_

.visible .entry _Z18wmma_matmul_kernelP6__halfS0_S0_(
	.param .u64 .ptr .align 1 _Z18wmma_matmul_kernelP6__halfS0_S0__param_0,
	.param .u64 .ptr .align 1 _Z18wmma_matmul_kernelP6__halfS0_S0__param_1,
	.param .u64 .ptr .align 1 _Z18wmma_matmul_kernelP6__halfS0_S0__param_2
)
{
	.reg .b16 	%rs<2>;
	.reg .b32 	%r<79>;
	.reg .b32 	%f<2>;
	.reg .b64 	%rd<27>;

	ld.param.u64 	%rd1, [_Z18wmma_matmul_kernelP6__halfS0_S0__param_0];
	ld.param.u64 	%rd2, [_Z18wmma_matmul_kernelP6__halfS0_S0__param_1];
	ld.param.u64 	%rd3, [_Z18wmma_matmul_kernelP6__halfS0_S0__param_2];
	mov.f32 	%f1, 0f00000000;
	// begin inline asm
	{  cvt.rn.f16.f32 %rs1, %f1;}

	// end inline asm
	cvta.to.global.u64 	%rd4, %rd1;
	cvta.to.global.u64 	%rd5, %rd2;
	mov.b32 	%r1, {%rs1, %rs1};
	mov.u32 	%r2, %tid.x;
	shr.u32 	%r3, %r2, 5;
	shr.u32 	%r4, %r2, 6;
	and.b32  	%r5, %r3, 1;
	mov.u32 	%r6, %ctaid.x;
	mul.lo.s32 	%r7, %r6, 1536;
	mul.lo.s32 	%r8, %r4, 768;
	cvt.s64.s32 	%rd6, %r7;
	cvt.u64.u32 	%rd7, %r8;
	add.s64 	%rd8, %rd7, %rd6;
	shl.b64 	%rd9, %rd8, 1;
	add.s64 	%rd10, %rd4, %rd9;
	mov.u32 	%r9, %ctaid.y;
	mul.lo.s32 	%r10, %r9, 1536;
	mad.lo.s32 	%r11, %r5, 768, %r10;
	mul.wide.u32 	%rd11, %r11, 2;
	add.s64 	%rd12, %rd5, %rd11;
	mov.b32 	%r12, 48;
	wmma.load.a.sync.aligned.row.m16n16k16.global.f16 	{%r13, %r14, %r15, %r16, %r17, %r18, %r19, %r20}, [%rd10], %r12;
	wmma.load.b.sync.aligned.col.m16n16k16.global.f16 	{%r21, %r22, %r23, %r24, %r25, %r26, %r27, %r28}, [%rd12], %r12;
	wmma.mma.sync.aligned.row.col.m16n16k16.f16.f16 {%r29, %r30, %r31, %r32}, {%r13, %r14, %r15, %r16, %r17, %r18, %r19, %r20}, {%r21, %r22, %r23, %r24, %r25, %r26, %r27, %r28}, {%r1, %r1, %r1, %r1};
	add.s64 	%rd13, %rd10, 32;
	add.s64 	%rd14, %rd12, 32;
	wmma.load.a.sync.aligned.row.m16n16k16.global.f16 	{%r33, %r34, %r35, %r36, %r37, %r38, %r39, %r40}, [%rd13], %r12;
	wmma.load.b.sync.aligned.col.m16n16k16.global.f16 	{%r41, %r42, %r43, %r44, %r45, %r46, %r47, %r48}, [%rd14], %r12;
	wmma.mma.sync.aligned.row.col.m16n16k16.f16.f16 {%r49, %r50, %r51, %r52}, {%r33, %r34, %r35, %r36, %r37, %r38, %r39, %r40}, {%r41, %r42, %r43, %r44, %r45, %r46, %r47, %r48}, {%r29, %r30, %r31, %r32};
	add.s64 	%rd15, %rd10, 64;
	add.s64 	%rd16, %rd12, 64;
	wmma.load.a.sync.aligned.row.m16n16k16.global.f16 	{%r53, %r54, %r55, %r56, %r57, %r58, %r59, %r60}, [%rd15], %r12;
	wmma.load.b.sync.aligned.col.m16n16k16.global.f16 	{%r61, %r62, %r63, %r64, %r65, %r66, %r67, %r68}, [%rd16], %r12;
	wmma.mma.sync.aligned.row.col.m16n16k16.f16.f16 {%r69, %r70, %r71, %r72}, {%r53, %r54, %r55, %r56, %r57, %r58, %r59, %r60}, {%r61, %r62, %r63, %r64, %r65, %r66, %r67, %r68}, {%r49, %r50, %r51, %r52};
	cvta.to.global.u64 	%rd17, %rd3;
	mul.lo.s32 	%r73, %r6, 5120;
	mul.lo.s32 	%r74, %r4, 2560;
	shl.b32 	%r75, %r9, 5;
	shr.u32 	%r76, %r2, 1;
	and.b32  	%r77, %r76, 16;
	cvt.s64.s32 	%rd18, %r73;
	cvt.u64.u32 	%rd19, %r75;
	add.s64 	%rd20, %rd18, %rd19;
	cvt.u64.u32 	%rd21, %r74;
	add.s64 	%rd22, %rd20, %rd21;
	cvt.u64.u32 	%rd23, %r77;
	or.b64  	%rd24, %rd22, %rd23;
	shl.b64 	%rd25, %rd24, 1;
	add.s64 	%rd26, %rd17, %rd25;
	mov.b32 	%r78, 160;
	wmma.store.d.sync.aligned.row.m16n16k16.global.f16 	[%rd26], {%r69, %r70, %r71, %r72}, %r78;
	ret;

}


// ===== COMPILED SASS (sm_100) =====

	.target	sm_100

	.elftype	@"ET_EXEC"


//--------------------- .note.nv.tkinfo           --------------------------
	.section	.note.nv.tkinfo,"",@"SHT_NOTE"
	.sectionflags	@"SHF_NOTE_NV_TKINFO"
	.tkinfo
        /*0018*/ 	.word	0x00000002
        /*0030*/ 	.string	""
        /*0030*/ 	.string	"ptxas"
        /*0030*/ 	.string	"Cuda compilation tools, release 13.0, V13.0.88"
        /*0030*/ 	.string	"Build cuda_13.0.r13.0/compiler.36424714_0"
        /*0030*/ 	.string	"-arch sm_100 -m 64 "



//--------------------- .note.nv.cuinfo           --------------------------
	.section	.note.nv.cuinfo,"",@"SHT_NOTE"
	.sectionflags	@"SHF_NOTE_NV_CUINFO"
        /*0018*/ 	.short	0x0002
        /*001a*/ 	.short	0x0064
        /*001c*/ 	.short	0x0082
	.zero		2


//--------------------- .nv.info                  --------------------------
	.section	.nv.info,"",@"SHT_CUDA_INFO"
	.align	4


	//----- nvinfo : EIATTR_REGCOUNT
	.align		4
        /*0000*/ 	.byte	0x04, 0x2f
        /*0002*/ 	.short	(.L_1 - .L_0)
	.align		4
.L_0:
        /*0004*/ 	.word	index@(_Z18wmma_matmul_kernelP6__halfS0_S0_)
        /*0008*/ 	.word	0x00000020


	//----- nvinfo : EIATTR_FRAME_SIZE
	.align		4
.L_1:
        /*000c*/ 	.byte	0x04, 0x11
        /*000e*/ 	.short	(.L_3 - .L_2)
	.align		4
.L_2:
        /*0010*/ 	.word	index@(_Z18wmma_matmul_kernelP6__halfS0_S0_)
        /*0014*/ 	.word	0x00000000


	//----- nvinfo : EIATTR_MIN_STACK_SIZE
	.align		4
.L_3:
        /*0018*/ 	.byte	0x04, 0x12
        /*001a*/ 	.short	(.L_5 - .L_4)
	.align		4
.L_4:
        /*001c*/ 	.word	index@(_Z18wmma_matmul_kernelP6__halfS0_S0_)
        /*0020*/ 	.word	0x00000000
.L_5:


//--------------------- .nv.compat                --------------------------
	.section	.nv.compat,"",@"SHT_CUDA_COMPAT_INFO"
	.align	4
        /*0000*/ 	.byte	0x02, 0x09, 0x00, 0x00, 0x02, 0x02, 0x01, 0x00, 0x02, 0x05, 0x05, 0x00, 0x03, 0x07, 0x01, 0x01
        /*0010*/ 	.byte	0x02, 0x03, 0x00, 0x00, 0x02, 0x06, 0x01, 0x00, 0x04, 0x0b, 0x08, 0x00, 0x09, 0x00, 0x00, 0x00
        /*0020*/ 	.byte	0x00, 0x00, 0x00, 0x00


//--------------------- .nv.info._Z18wmma_matmul_kernelP6__halfS0_S0_ --------------------------
	.section	.nv.info._Z18wmma_matmul_kernelP6__halfS0_S0_,"",@"SHT_CUDA_INFO"
	.sectionflags	@""
	.align	4


	//----- nvinfo : EIATTR_CUDA_API_VERSION
	.align		4
        /*0000*/ 	.byte	0x04, 0x37
        /*0002*/ 	.short	(.L_7 - .L_6)
.L_6:
        /*0004*/ 	.word	0x00000082


	//----- nvinfo : EIATTR_KPARAM_INFO
	.align		4
.L_7:
        /*0008*/ 	.byte	0x04, 0x17
        /*000a*/ 	.short	(.L_9 - .L_8)
.L_8:
        /*000c*/ 	.word	0x00000000
        /*0010*/ 	.short	0x0002
        /*0012*/ 	.short	0x0010
        /*0014*/ 	.byte	0x00, 0xf5, 0x21, 0x00


	//----- nvinfo : EIATTR_KPARAM_INFO
	.align		4
.L_9:
        /*0018*/ 	.byte	0x04, 0x17
        /*001a*/ 	.short	(.L_11 - .L_10)
.L_10:
        /*001c*/ 	.word	0x00000000
        /*0020*/ 	.short	0x0001
        /*0022*/ 	.short	0x0008
        /*0024*/ 	.byte	0x00, 0xf5, 0x21, 0x00


	//----- nvinfo : EIATTR_KPARAM_INFO
	.align		4
.L_11:
        /*0028*/ 	.byte	0x04, 0x17
        /*002a*/ 	.short	(.L_13 - .L_12)
.L_12:
        /*002c*/ 	.word	0x00000000
        /*0030*/ 	.short	0x0000
        /*0032*/ 	.short	0x0000
        /*0034*/ 	.byte	0x00, 0xf5, 0x21, 0x00


	//----- nvinfo : EIATTR_SPARSE_MMA_MASK
	.align		4
.L_13:
        /*0038*/ 	.byte	0x03, 0x50
        /*003a*/ 	.short	0x0000


	//----- nvinfo : EIATTR_WMMA_USED
	.align		4
        /*003c*/ 	.byte	0x01, 0x2b
	.zero		2


	//----- nvinfo : EIATTR_MAXREG_COUNT
	.align		4
        /*0040*/ 	.byte	0x03, 0x1b
        /*0042*/ 	.short	0x00ff


	//----- nvinfo : EIATTR_MERCURY_ISA_VERSION
	.align		4
        /*0044*/ 	.byte	0x03, 0x5f
        /*0046*/ 	.short	0x0101


	//----- nvinfo : EIATTR_VRC_CTA_INIT_COUNT
	.align		4
        /*0048*/ 	.byte	0x02, 0x4a
	.zero		1
	.zero		1


	//----- nvinfo : EIATTR_EXIT_INSTR_OFFSETS
	.align		4
        /*004c*/ 	.byte	0x04, 0x1c
        /*004e*/ 	.short	(.L_15 - .L_14)


	//   ....[0]....
.L_14:
        /*0050*/ 	.word	0x000004c0


	//----- nvinfo : EIATTR_CBANK_PARAM_SIZE
	.align		4
.L_15:
        /*0054*/ 	.byte	0x03, 0x19
        /*0056*/ 	.short	0x0018


	//----- nvinfo : EIATTR_PARAM_CBANK
	.align		4
        /*0058*/ 	.byte	0x04, 0x0a
        /*005a*/ 	.short	(.L_17 - .L_16)
	.align		4
.L_16:
        /*005c*/ 	.word	index@(.nv.constant0._Z18wmma_matmul_kernelP6__halfS0_S0_)
        /*0060*/ 	.short	0x0380
        /*0062*/ 	.short	0x0018


	//----- nvinfo : EIATTR_SW_WAR
	.align		4
.L_17:
        /*0064*/ 	.byte	0x04, 0x36
        /*0066*/ 	.short	(.L_19 - .L_18)
.L_18:
        /*0068*/ 	.word	0x00000008
.L_19:


//--------------------- .nv.callgraph             --------------------------
	.section	.nv.callgraph,"",@"SHT_CUDA_CALLGRAPH"
	.align	4
	.sectionentsize	8
	.align		4
        /*0000*/ 	.word	0x00000000
	.align		4
        /*0004*/ 	.word	0xffffffff
	.align		4
        /*0008*/ 	.word	0x00000000
	.align		4
        /*000c*/ 	.word	0xfffffffe
	.align		4
        /*0010*/ 	.word	0x00000000
	.align		4
        /*0014*/ 	.word	0xfffffffd
	.align		4
        /*0018*/ 	.word	0x00000000
	.align		4
        /*001c*/ 	.word	0xfffffffc


//--------------------- .text._Z18wmma_matmul_kernelP6__halfS0_S0_ --------------------------
	.section	.text._Z18wmma_matmul_kernelP6__halfS0_S0_,"ax",@progbits
	.align	128
        .global         _Z18wmma_matmul_kernelP6__halfS0_S0_
        .type           _Z18wmma_matmul_kernelP6__halfS0_S0_,@function
        .size           _Z18wmma_matmul_kernelP6__halfS0_S0_,(.L_x_1 - _Z18wmma_matmul_kernelP6__halfS0_S0_)
        .other          _Z18wmma_matmul_kernelP6__halfS0_S0_,@"STO_CUDA_ENTRY STV_DEFAULT"
_Z18wmma_matmul_kernelP6__halfS0_S0_:
.text._Z18wmma_matmul_kernelP6__halfS0_S0_:
[----:B------:R-:W-:Y:S01]  /*0000*/  LDC R1, c[0x0][0x37c] ;  /* 0x0000df00ff017b82 */ /* 0x000fe20000000800 */
[----:B------:R-:W0:Y:S07]  /*0010*/  S2R R5, SR_TID.X ;  /* 0x0000000000057919 */ /* 0x000e2e0000002100 */
[----:B------:R-:W1:Y:S01]  /*0020*/  LDC.64 R6, c[0x0][0x388] ;  /* 0x0000e200ff067b82 */ /* 0x000e620000000a00 */
[----:B------:R-:W2:Y:S01]  /*0030*/  LDCU.64 UR6, c[0x0][0x380] ;  /* 0x00007000ff0677ac */ /* 0x000ea20008000a00 */
[----:B------:R-:W-:Y:S01]  /*0040*/  IMAD.MOV.U32 R27, RZ, RZ, RZ ;  /* 0x000000ffff1b7224 */ /* 0x000fe200078e00ff */
[----:B------:R-:W3:Y:S01]  /*0050*/  S2R R3, SR_CTAID.X ;  /* 0x0000000000037919 */ /* 0x000ee20000002500 */
[----:B------:R-:W4:Y:S01]  /*0060*/  LDCU.64 UR4, c[0x0][0x358] ;  /* 0x00006b00ff0477ac */ /* 0x000f220008000a00 */
[----:B------:R-:W5:Y:S01]  /*0070*/  S2R R2, SR_CTAID.Y ;  /* 0x0000000000027919 */ /* 0x000f620000002600 */
[----:B------:R-:W2:Y:S01]  /*0080*/  S2R R8, SR_LANEID ;  /* 0x0000000000087919 */ /* 0x000ea20000000000 */
[----:B0-----:R-:W-:-:S02]  /*0090*/  SHF.R.U32.HI R4, RZ, 0x5, R5 ;  /* 0x00000005ff047819 */ /* 0x001fc40000011605 */
[----:B------:R-:W-:Y:S02]  /*00a0*/  SHF.R.U32.HI R0, RZ, 0x6, R5 ;  /* 0x00000006ff007819 */ /* 0x000fe40000011605 */
[----:B------:R-:W-:Y:S01]  /*00b0*/  LOP3.LUT R9, R4, 0x1, RZ, 0xc0, !PT ;  /* 0x0000000104097812 */ /* 0x000fe200078ec0ff */
[----:B---3--:R-:W-:Y:S02]  /*00c0*/  IMAD R10, R3, 0x600, RZ ;  /* 0x00000600030a7824 */ /* 0x008fe400078e02ff */
[----:B------:R-:W-:Y:S02]  /*00d0*/  IMAD R11, R0, 0x300, RZ ;  /* 0x00000300000b7824 */ /* 0x000fe400078e02ff */
[----:B-----5:R-:W-:Y:S01]  /*00e0*/  IMAD R9, R2, 0x2, R9 ;  /* 0x0000000202097824 */ /* 0x020fe200078e0209 */
[----:B--2---:R-:W-:Y:S02]  /*00f0*/  LOP3.LUT R26, R8, 0x3, RZ, 0xc0, !PT ;  /* 0x00000003081a7812 */ /* 0x004fe400078ec0ff */
[----:B------:R-:W-:-:S02]  /*0100*/  SHF.R.U32.HI R4, RZ, 0x2, R8 ;  /* 0x00000002ff047819 */ /* 0x000fc40000011608 */
[----:B------:R-:W-:Y:S01]  /*0110*/  IADD3 R12, P0, PT, R11, R10, RZ ;  /* 0x0000000a0b0c7210 */ /* 0x000fe20007f1e0ff */
[----:B------:R-:W-:Y:S02]  /*0120*/  IMAD R11, R9, 0x300, RZ ;  /* 0x00000300090b7824 */ /* 0x000fe400078e02ff */
[----:B------:R-:W-:Y:S01]  /*0130*/  IMAD.WIDE.U32 R8, R4, 0x18, R26 ;  /* 0x0000001804087825 */ /* 0x000fe200078e001a */
[----:B------:R-:W-:Y:S02]  /*0140*/  LEA.HI.X.SX32 R13, R10, RZ, 0x1, P0 ;  /* 0x000000ff0a0d7211 */ /* 0x000fe400000f0eff */
[----:B------:R-:W-:Y:S01]  /*0150*/  LEA R29, P0, R12, UR6, 0x1 ;  /* 0x000000060c1d7c11 */ /* 0x000fe2000f8008ff */
[----:B-1----:R-:W-:-:S03]  /*0160*/  IMAD.WIDE.U32 R6, R11, 0x2, R6 ;  /* 0x000000020b067825 */ /* 0x002fc600078e0006 */
[----:B------:R-:W-:Y:S01]  /*0170*/  LEA.HI.X R11, R12, UR7, R13, 0x1, P0 ;  /* 0x000000070c0b7c11 */ /* 0x000fe200080f0c0d */
[----:B------:R-:W0:Y:S01]  /*0180*/  LDCU.64 UR6, c[0x0][0x390] ;  /* 0x00007200ff0677ac */ /* 0x000e220008000a00 */
[C---:B------:R-:W-:Y:S02]  /*0190*/  LEA R28, P0, R8.reuse, R29, 0x2 ;  /* 0x0000001d081c7211 */ /* 0x040fe400078010ff */
[C---:B------:R-:W-:Y:S02]  /*01a0*/  LEA R6, P1, R8.reuse, R6, 0x2 ;  /* 0x0000000608067211 */ /* 0x040fe400078210ff */
[C-C-:B------:R-:W-:Y:S02]  /*01b0*/  LEA.HI.X R29, R8.reuse, R11, R9.reuse, 0x2, P0 ;  /* 0x0000000b081d7211 */ /* 0x140fe400000f1409 */
[----:B------:R-:W-:-:S03]  /*01c0*/  LEA.HI.X R7, R8, R7, R9, 0x2, P1 ;  /* 0x0000000708077211 */ /* 0x000fc600008f1409 */
[----:B----4-:R-:W2:Y:S04]  /*01d0*/  LDG.E R12, desc[UR4][R28.64] ;  /* 0x000000041c0c7981 */ /* 0x010ea8000c1e1900 */
[----:B------:R-:W2:Y:S04]  /*01e0*/  LDG.E R13, desc[UR4][R28.64+0x300] ;  /* 0x000300041c0d7981 */ /* 0x000ea8000c1e1900 */
[----:B------:R-:W2:Y:S04]  /*01f0*/  LDG.E R14, desc[UR4][R28.64+0x10] ;  /* 0x000010041c0e7981 */ /* 0x000ea8000c1e1900 */
[----:B------:R-:W2:Y:S04]  /*0200*/  LDG.E R15, desc[UR4][R28.64+0x310] ;  /* 0x000310041c0f7981 */ /* 0x000ea8000c1e1900 */
[----:B------:R-:W2:Y:S04]  /*0210*/  LDG.E R22, desc[UR4][R6.64] ;  /* 0x0000000406167981 */ /* 0x000ea8000c1e1900 */
[----:B------:R-:W2:Y:S04]  /*0220*/  LDG.E R23, desc[UR4][R6.64+0x10] ;  /* 0x0000100406177981 */ /* 0x000ea8000c1e1900 */
[----:B------:R-:W3:Y:S04]  /*0230*/  LDG.E R16, desc[UR4][R6.64+0x300] ;  /* 0x0003000406107981 */ /* 0x000ee8000c1e1900 */
[----:B------:R-:W3:Y:S04]  /*0240*/  LDG.E R17, desc[UR4][R6.64+0x310] ;  /* 0x0003100406117981 */ /* 0x000ee8000c1e1900 */
[----:B------:R-:W4:Y:S04]  /*0250*/  LDG.E R8, desc[UR4][R28.64+0x20] ;  /* 0x000020041c087981 */ /* 0x000f28000c1e1900 */
[----:B------:R-:W4:Y:S04]  /*0260*/  LDG.E R9, desc[UR4][R28.64+0x320] ;  /* 0x000320041c097981 */ /* 0x000f28000c1e1900 */
[----:B------:R-:W4:Y:S04]  /*0270*/  LDG.E R10, desc[UR4][R28.64+0x30] ;  /* 0x000030041c0a7981 */ /* 0x000f28000c1e1900 */
[----:B------:R-:W4:Y:S04]  /*0280*/  LDG.E R11, desc[UR4][R28.64+0x330] ;  /* 0x000330041c0b7981 */ /* 0x000f28000c1e1900 */
[----:B------:R-:W4:Y:S04]  /*0290*/  LDG.E R20, desc[UR4][R6.64+0x20] ;  /* 0x0000200406147981 */ /* 0x000f28000c1e1900 */
[----:B------:R-:W4:Y:S04]  /*02a0*/  LDG.E R21, desc[UR4][R6.64+0x30] ;  /* 0x0000300406157981 */ /* 0x000f28000c1e1900 */
[----:B------:R-:W5:Y:S04]  /*02b0*/  LDG.E R18, desc[UR4][R6.64+0x320] ;  /* 0x0003200406127981 */ /* 0x000f68000c1e1900 */
[----:B------:R-:W5:Y:S04]  /*02c0*/  LDG.E R19, desc[UR4][R6.64+0x330] ;  /* 0x0003300406137981 */ /* 0x000f68000c1e1900 */
[----:B------:R-:W5:Y:S04]  /*02d0*/  LDG.E R24, desc[UR4][R6.64+0x340] ;  /* 0x0003400406187981 */ /* 0x000f68000c1e1900 */
[----:B------:R-:W5:Y:S01]  /*02e0*/  LDG.E R25, desc[UR4][R6.64+0x350] ;  /* 0x0003500406197981 */ /* 0x000f62000c1e1900 */
[C---:B--2---:R-:W-:Y:S08]  /*02f0*/  HMMA.16816.F16 R22, R12.reuse, R22, RZ ;  /* 0x000000160c16723c */ /* 0x044ff000000008ff */
[----:B---3--:R-:W-:Y:S01]  /*0300*/  HMMA.16816.F16 R16, R12, R16, RZ ;  /* 0x000000100c10723c */ /* 0x008fe200000008ff */
[----:B------:R-:W2:Y:S04]  /*0310*/  LDG.E R12, desc[UR4][R28.64+0x40] ;  /* 0x000040041c0c7981 */ /* 0x000ea8000c1e1900 */
[----:B------:R-:W2:Y:S04]  /*0320*/  LDG.E R13, desc[UR4][R28.64+0x340] ;  /* 0x000340041c0d7981 */ /* 0x000ea8000c1e1900 */
[----:B------:R-:W2:Y:S04]  /*0330*/  LDG.E R14, desc[UR4][R28.64+0x50] ;  /* 0x000050041c0e7981 */ /* 0x000ea8000c1e1900 */
[----:B------:R-:W2:Y:S01]  /*0340*/  LDG.E R15, desc[UR4][R28.64+0x350] ;  /* 0x000350041c0f7981 */ /* 0x000ea2000c1e1900 */
[C---:B----4-:R-:W-:Y:S03]  /*0350*/  HMMA.16816.F16 R20, R8.reuse, R20, R22 ;  /* 0x000000140814723c */ /* 0x050fe60000000816 */
[----:B------:R-:W3:Y:S04]  /*0360*/  LDG.E R22, desc[UR4][R6.64+0x40] ;  /* 0x0000400406167981 */ /* 0x000ee8000c1e1900 */
[----:B------:R1:W3:Y:S01]  /*0370*/  LDG.E R23, desc[UR4][R6.64+0x50] ;  /* 0x0000500406177981 */ /* 0x0002e2000c1e1900 */
[----:B-----5:R-:W-:Y:S01]  /*0380*/  HMMA.16816.F16 R16, R8, R18, R16 ;  /* 0x000000120810723c */ /* 0x020fe20000000810 */
[----:B------:R-:W-:-:S02]  /*0390*/  IMAD R3, R3, 0x1400, RZ ;  /* 0x0000140003037824 */ /* 0x000fc400078e02ff */
[----:B------:R-:W-:Y:S02]  /*03a0*/  IMAD R0, R0, 0xa00, RZ ;  /* 0x00000a0000007824 */ /* 0x000fe400078e02ff */
[----:B------:R-:W-:Y:S01]  /*03b0*/  IMAD.SHL.U32 R2, R2, 0x20, RZ ;  /* 0x0000002002027824 */ /* 0x000fe200078e00ff */
[----:B------:R-:W-:-:S04]  /*03c0*/  SHF.R.U32.HI R5, RZ, 0x1, R5 ;  /* 0x00000001ff057819 */ /* 0x000fc80000011605 */
[----:B------:R-:W-:Y:S02]  /*03d0*/  IADD3 R0, P0, P1, R0, R3, R2 ;  /* 0x0000000300007210 */ /* 0x000fe4000791e002 */
[----:B------:R-:W-:Y:S02]  /*03e0*/  SHF.R.S32.HI R3, RZ, 0x1f, R3 ;  /* 0x0000001fff037819 */ /* 0x000fe40000011403 */
[----:B------:R-:W-:Y:S01]  /*03f0*/  LOP3.LUT R0, R0, 0x10, R5, 0xf8, !PT ;  /* 0x0000001000007812 */ /* 0x000fe200078ef805 */
[----:B------:R-:W-:Y:S01]  /*0400*/  IMAD.WIDE.U32 R4, R4, 0x50, R26 ;  /* 0x0000005004047825 */ /* 0x000fe200078e001a */
[----:B-1----:R-:W-:Y:S02]  /*0410*/  IADD3.X R7, PT, PT, RZ, R3, RZ, P0, P1 ;  /* 0x00000003ff077210 */ /* 0x002fe400007e24ff */
[----:B0-----:R-:W-:-:S04]  /*0420*/  LEA R3, P0, R0, UR6, 0x1 ;  /* 0x0000000600037c11 */ /* 0x001fc8000f8008ff */
[----:B------:R-:W-:Y:S02]  /*0430*/  LEA.HI.X R7, R0, UR7, R7, 0x1, P0 ;  /* 0x0000000700077c11 */ /* 0x000fe400080f0c07 */
[----:B------:R-:W-:-:S04]  /*0440*/  LEA R2, P0, R4, R3, 0x2 ;  /* 0x0000000304027211 */ /* 0x000fc800078010ff */
[----:B------:R-:W-:Y:S01]  /*0450*/  LEA.HI.X R3, R4, R7, R5, 0x2, P0 ;  /* 0x0000000704037211 */ /* 0x000fe200000f1405 */
[C---:B--2---:R-:W-:Y:S08]  /*0460*/  HMMA.16816.F16 R16, R12.reuse, R24, R16 ;  /* 0x000000180c10723c */ /* 0x044ff00000000810 */
[----:B---3--:R-:W-:Y:S11]  /*0470*/  HMMA.16816.F16 R20, R12, R22, R20 ;  /* 0x000000160c14723c */ /* 0x008ff60000000814 */
[----:B------:R-:W-:Y:S04]  /*0480*/  STG.E desc[UR4][R2.64+0x10], R16 ;  /* 0x0000101002007986 */ /* 0x000fe8000c101904 */
[----:B------:R-:W-:Y:S04]  /*0490*/  STG.E desc[UR4][R2.64+0xa10], R17 ;  /* 0x000a101102007986 */ /* 0x000fe8000c101904 */
[----:B------:R-:W-:Y:S04]  /*04a0*/  STG.E desc[UR4][R2.64], R20 ;  /* 0x0000001402007986 */ /* 0x000fe8000c101904 */
[----:B------:R-:W-:Y:S01]  /*04b0*/  STG.E desc[UR4][R2.64+0xa00], R21 ;  /* 0x000a001502007986 */ /* 0x000fe2000c101904 */
[----:B------:R-:W-:Y:S05]  /*04c0*/  EXIT ;  /* 0x000000000000794d */ /* 0x000fea0003800000 */
.L_x_0:
[----:B------:R-:W-:-:S00]  /*04d0*/  BRA `(.L_x_0) ;  /* 0xfffffffc00fc7947 */ /* 0x000fc0000383ffff */
[----:B------:R-:W-:-:S00]  /*04e0*/  NOP ;  /* 0x0000000000007918 */ /* 0x000fc00000000000 */
        /* <DEDUP_REMOVED lines=9> */
.L_x_1:


//--------------------- .nv.shared.reserved.0     --------------------------
	.section	.nv.shared.reserved.0,"aw",@nobits
	.weak		__nv_reservedSMEM_offset_0_alias
	.size		__nv_reservedSMEM_offset_0_alias, 0, 64
	.other		__nv_reservedSMEM_offset_0_alias,@"STO_CUDA_RESERVED_SHARED STV_DEFAULT"
__nv_reservedSMEM_offset_0_alias:
	.zero		0
	.zero		64


//--------------------- .nv.constant0._Z18wmma_matmul_kernelP6__halfS0_S0_ --------------------------
	.section	.nv.constant0._Z18wmma_matmul_kernelP6__halfS0_S0_,"a",@progbits
	.sectionflags	@""
	.align	4
.nv.constant0._Z18wmma_matmul_kernelP6__halfS0_S0_:
	.zero		920


//--------------------- SYMBOLS --------------------------

	.type		.nv.reservedSmem.offset0,@object
	.size		.nv.reservedSmem.offset0,0x4
